//
// Generated by NVIDIA NVVM Compiler
//
// Compiler Build ID: CL-36424714
// Cuda compilation tools, release 13.0, V13.0.88
// Based on NVVM 20.0.0
//

.version 9.0
.target sm_100
.address_size 64

	// .globl	_Z9matrixMulPiS_S_i
// _ZZ9matrixMulPiS_S_iE3s_A has been demoted
// _ZZ9matrixMulPiS_S_iE3s_B has been demoted

.visible .entry _Z9matrixMulPiS_S_i(
	.param .u64 .ptr .align 1 _Z9matrixMulPiS_S_i_param_0,
	.param .u64 .ptr .align 1 _Z9matrixMulPiS_S_i_param_1,
	.param .u64 .ptr .align 1 _Z9matrixMulPiS_S_i_param_2,
	.param .u32 _Z9matrixMulPiS_S_i_param_3
)
{
	.reg .pred 	%p<9>;
	.reg .b32 	%r<471>;
	.reg .b64 	%rd<40>;
	// demoted variable
	.shared .align 4 .b8 _ZZ9matrixMulPiS_S_iE3s_A[1024];
	// demoted variable
	.shared .align 4 .b8 _ZZ9matrixMulPiS_S_iE3s_B[1024];
	ld.param.u32 	%r41, [_Z9matrixMulPiS_S_i_param_3];
	mov.u32 	%r43, %ctaid.x;
	mov.u32 	%r44, %ctaid.y;
	mov.u32 	%r1, %tid.x;
	mov.u32 	%r2, %tid.y;
	shl.b32 	%r45, %r44, 4;
	add.s32 	%r3, %r45, %r2;
	shl.b32 	%r4, %r43, 4;
	add.s32 	%r5, %r4, %r1;
	shr.s32 	%r46, %r41, 31;
	shr.u32 	%r47, %r46, 28;
	add.s32 	%r48, %r41, %r47;
	shr.s32 	%r6, %r48, 4;
	setp.lt.s32 	%p1, %r41, 16;
	mov.b32 	%r470, 0;
	@%p1 bra 	$L__BB0_9;
	mad.lo.s32 	%r461, %r41, %r3, %r1;
	shl.b32 	%r51, %r2, 6;
	mov.u32 	%r52, _ZZ9matrixMulPiS_S_iE3s_A;
	add.s32 	%r8, %r52, %r51;
	add.s32 	%r53, %r6, -1;
	setp.lt.u32 	%p2, %r53, 3;
	mov.b32 	%r468, 0;
	mov.u32 	%r470, %r468;
	@%p2 bra 	$L__BB0_4;
	and.b32  	%r468, %r6, 134217724;
	neg.s32 	%r462, %r468;
	add.s32 	%r56, %r2, 48;
	mad.lo.s32 	%r57, %r41, %r56, %r1;
	add.s32 	%r460, %r57, %r4;
	add.s32 	%r58, %r2, 32;
	mad.lo.s32 	%r59, %r41, %r58, %r1;
	add.s32 	%r459, %r59, %r4;
	add.s32 	%r60, %r2, 16;
	mad.lo.s32 	%r61, %r41, %r60, %r1;
	add.s32 	%r458, %r61, %r4;
	mad.lo.s32 	%r62, %r2, %r41, %r1;
	add.s32 	%r457, %r62, %r4;
	mov.b32 	%r470, 0;
$L__BB0_3:
	.pragma "nounroll";
	ld.param.u64 	%rd36, [_Z9matrixMulPiS_S_i_param_1];
	ld.param.u64 	%rd33, [_Z9matrixMulPiS_S_i_param_0];
	cvta.to.global.u64 	%rd4, %rd33;
	mul.wide.s32 	%rd5, %r461, 4;
	add.s64 	%rd6, %rd4, %rd5;
	ld.global.u32 	%r63, [%rd6];
	shl.b32 	%r65, %r1, 2;
	add.s32 	%r66, %r8, %r65;
	st.shared.u32 	[%r66], %r63;
	cvta.to.global.u64 	%rd7, %rd36;
	mul.wide.u32 	%rd8, %r457, 4;
	add.s64 	%rd9, %rd7, %rd8;
	ld.global.u32 	%r67, [%rd9];
	mov.u32 	%r69, _ZZ9matrixMulPiS_S_iE3s_B;
	add.s32 	%r70, %r69, %r65;
	add.s32 	%r71, %r70, %r51;
	st.shared.u32 	[%r71], %r67;
	bar.sync 	0;
	ld.shared.u32 	%r72, [%r8];
	ld.shared.u32 	%r73, [%r70];
	mad.lo.s32 	%r74, %r73, %r72, %r470;
	ld.shared.u32 	%r75, [%r8+4];
	ld.shared.u32 	%r76, [%r70+64];
	mad.lo.s32 	%r77, %r76, %r75, %r74;
	ld.shared.u32 	%r78, [%r8+8];
	ld.shared.u32 	%r79, [%r70+128];
	mad.lo.s32 	%r80, %r79, %r78, %r77;
	ld.shared.u32 	%r81, [%r8+12];
	ld.shared.u32 	%r82, [%r70+192];
	mad.lo.s32 	%r83, %r82, %r81, %r80;
	ld.shared.u32 	%r84, [%r8+16];
	ld.shared.u32 	%r85, [%r70+256];
	mad.lo.s32 	%r86, %r85, %r84, %r83;
	ld.shared.u32 	%r87, [%r8+20];
	ld.shared.u32 	%r88, [%r70+320];
	mad.lo.s32 	%r89, %r88, %r87, %r86;
	ld.shared.u32 	%r90, [%r8+24];
	ld.shared.u32 	%r91, [%r70+384];
	mad.lo.s32 	%r92, %r91, %r90, %r89;
	ld.shared.u32 	%r93, [%r8+28];
	ld.shared.u32 	%r94, [%r70+448];
	mad.lo.s32 	%r95, %r94, %r93, %r92;
	ld.shared.u32 	%r96, [%r8+32];
	ld.shared.u32 	%r97, [%r70+512];
	mad.lo.s32 	%r98, %r97, %r96, %r95;
	ld.shared.u32 	%r99, [%r8+36];
	ld.shared.u32 	%r100, [%r70+576];
	mad.lo.s32 	%r101, %r100, %r99, %r98;
	ld.shared.u32 	%r102, [%r8+40];
	ld.shared.u32 	%r103, [%r70+640];
	mad.lo.s32 	%r104, %r103, %r102, %r101;
	ld.shared.u32 	%r105, [%r8+44];
	ld.shared.u32 	%r106, [%r70+704];
	mad.lo.s32 	%r107, %r106, %r105, %r104;
	ld.shared.u32 	%r108, [%r8+48];
	ld.shared.u32 	%r109, [%r70+768];
	mad.lo.s32 	%r110, %r109, %r108, %r107;
	ld.shared.u32 	%r111, [%r8+52];
	ld.shared.u32 	%r112, [%r70+832];
	mad.lo.s32 	%r113, %r112, %r111, %r110;
	ld.shared.u32 	%r114, [%r8+56];
	ld.shared.u32 	%r115, [%r70+896];
	mad.lo.s32 	%r116, %r115, %r114, %r113;
	ld.shared.u32 	%r117, [%r8+60];
	ld.shared.u32 	%r118, [%r70+960];
	mad.lo.s32 	%r119, %r118, %r117, %r116;
	bar.sync 	0;
	ld.global.u32 	%r120, [%rd6+64];
	st.shared.u32 	[%r66], %r120;
	mul.wide.u32 	%rd10, %r458, 4;
	add.s64 	%rd11, %rd7, %rd10;
	ld.global.u32 	%r121, [%rd11];
	st.shared.u32 	[%r71], %r121;
	bar.sync 	0;
	ld.shared.u32 	%r122, [%r8];
	ld.shared.u32 	%r123, [%r70];
	mad.lo.s32 	%r124, %r123, %r122, %r119;
	ld.shared.u32 	%r125, [%r8+4];
	ld.shared.u32 	%r126, [%r70+64];
	mad.lo.s32 	%r127, %r126, %r125, %r124;
	ld.shared.u32 	%r128, [%r8+8];
	ld.shared.u32 	%r129, [%r70+128];
	mad.lo.s32 	%r130, %r129, %r128, %r127;
	ld.shared.u32 	%r131, [%r8+12];
	ld.shared.u32 	%r132, [%r70+192];
	mad.lo.s32 	%r133, %r132, %r131, %r130;
	ld.shared.u32 	%r134, [%r8+16];
	ld.shared.u32 	%r135, [%r70+256];
	mad.lo.s32 	%r136, %r135, %r134, %r133;
	ld.shared.u32 	%r137, [%r8+20];
	ld.shared.u32 	%r138, [%r70+320];
	mad.lo.s32 	%r139, %r138, %r137, %r136;
	ld.shared.u32 	%r140, [%r8+24];
	ld.shared.u32 	%r141, [%r70+384];
	mad.lo.s32 	%r142, %r141, %r140, %r139;
	ld.shared.u32 	%r143, [%r8+28];
	ld.shared.u32 	%r144, [%r70+448];
	mad.lo.s32 	%r145, %r144, %r143, %r142;
	ld.shared.u32 	%r146, [%r8+32];
	ld.shared.u32 	%r147, [%r70+512];
	mad.lo.s32 	%r148, %r147, %r146, %r145;
	ld.shared.u32 	%r149, [%r8+36];
	ld.shared.u32 	%r150, [%r70+576];
	mad.lo.s32 	%r151, %r150, %r149, %r148;
	ld.shared.u32 	%r152, [%r8+40];
	ld.shared.u32 	%r153, [%r70+640];
	mad.lo.s32 	%r154, %r153, %r152, %r151;
	ld.shared.u32 	%r155, [%r8+44];
	ld.shared.u32 	%r156, [%r70+704];
	mad.lo.s32 	%r157, %r156, %r155, %r154;
	ld.shared.u32 	%r158, [%r8+48];
	ld.shared.u32 	%r159, [%r70+768];
	mad.lo.s32 	%r160, %r159, %r158, %r157;
	ld.shared.u32 	%r161, [%r8+52];
	ld.shared.u32 	%r162, [%r70+832];
	mad.lo.s32 	%r163, %r162, %r161, %r160;
	ld.shared.u32 	%r164, [%r8+56];
	ld.shared.u32 	%r165, [%r70+896];
	mad.lo.s32 	%r166, %r165, %r164, %r163;
	ld.shared.u32 	%r167, [%r8+60];
	ld.shared.u32 	%r168, [%r70+960];
	mad.lo.s32 	%r169, %r168, %r167, %r166;
	bar.sync 	0;
	ld.global.u32 	%r170, [%rd6+128];
	st.shared.u32 	[%r66], %r170;
	mul.wide.u32 	%rd12, %r459, 4;
	add.s64 	%rd13, %rd7, %rd12;
	ld.global.u32 	%r171, [%rd13];
	st.shared.u32 	[%r71], %r171;
	bar.sync 	0;
	ld.shared.u32 	%r172, [%r8];
	ld.shared.u32 	%r173, [%r70];
	mad.lo.s32 	%r174, %r173, %r172, %r169;
	ld.shared.u32 	%r175, [%r8+4];
	ld.shared.u32 	%r176, [%r70+64];
	mad.lo.s32 	%r177, %r176, %r175, %r174;
	ld.shared.u32 	%r178, [%r8+8];
	ld.shared.u32 	%r179, [%r70+128];
	mad.lo.s32 	%r180, %r179, %r178, %r177;
	ld.shared.u32 	%r181, [%r8+12];
	ld.shared.u32 	%r182, [%r70+192];
	mad.lo.s32 	%r183, %r182, %r181, %r180;
	ld.shared.u32 	%r184, [%r8+16];
	ld.shared.u32 	%r185, [%r70+256];
	mad.lo.s32 	%r186, %r185, %r184, %r183;
	ld.shared.u32 	%r187, [%r8+20];
	ld.shared.u32 	%r188, [%r70+320];
	mad.lo.s32 	%r189, %r188, %r187, %r186;
	ld.shared.u32 	%r190, [%r8+24];
	ld.shared.u32 	%r191, [%r70+384];
	mad.lo.s32 	%r192, %r191, %r190, %r189;
	ld.shared.u32 	%r193, [%r8+28];
	ld.shared.u32 	%r194, [%r70+448];
	mad.lo.s32 	%r195, %r194, %r193, %r192;
	ld.shared.u32 	%r196, [%r8+32];
	ld.shared.u32 	%r197, [%r70+512];
	mad.lo.s32 	%r198, %r197, %r196, %r195;
	ld.shared.u32 	%r199, [%r8+36];
	ld.shared.u32 	%r200, [%r70+576];
	mad.lo.s32 	%r201, %r200, %r199, %r198;
	ld.shared.u32 	%r202, [%r8+40];
	ld.shared.u32 	%r203, [%r70+640];
	mad.lo.s32 	%r204, %r203, %r202, %r201;
	ld.shared.u32 	%r205, [%r8+44];
	ld.shared.u32 	%r206, [%r70+704];
	mad.lo.s32 	%r207, %r206, %r205, %r204;
	ld.shared.u32 	%r208, [%r8+48];
	ld.shared.u32 	%r209, [%r70+768];
	mad.lo.s32 	%r210, %r209, %r208, %r207;
	ld.shared.u32 	%r211, [%r8+52];
	ld.shared.u32 	%r212, [%r70+832];
	mad.lo.s32 	%r213, %r212, %r211, %r210;
	ld.shared.u32 	%r214, [%r8+56];
	ld.shared.u32 	%r215, [%r70+896];
	mad.lo.s32 	%r216, %r215, %r214, %r213;
	ld.shared.u32 	%r217, [%r8+60];
	ld.shared.u32 	%r218, [%r70+960];
	mad.lo.s32 	%r219, %r218, %r217, %r216;
	bar.sync 	0;
	ld.global.u32 	%r220, [%rd6+192];
	st.shared.u32 	[%r66], %r220;
	mul.wide.u32 	%rd14, %r460, 4;
	add.s64 	%rd15, %rd7, %rd14;
	ld.global.u32 	%r221, [%rd15];
	st.shared.u32 	[%r71], %r221;
	bar.sync 	0;
	ld.shared.u32 	%r222, [%r8];
	ld.shared.u32 	%r223, [%r70];
	mad.lo.s32 	%r224, %r223, %r222, %r219;
	ld.shared.u32 	%r225, [%r8+4];
	ld.shared.u32 	%r226, [%r70+64];
	mad.lo.s32 	%r227, %r226, %r225, %r224;
	ld.shared.u32 	%r228, [%r8+8];
	ld.shared.u32 	%r229, [%r70+128];
	mad.lo.s32 	%r230, %r229, %r228, %r227;
	ld.shared.u32 	%r231, [%r8+12];
	ld.shared.u32 	%r232, [%r70+192];
	mad.lo.s32 	%r233, %r232, %r231, %r230;
	ld.shared.u32 	%r234, [%r8+16];
	ld.shared.u32 	%r235, [%r70+256];
	mad.lo.s32 	%r236, %r235, %r234, %r233;
	ld.shared.u32 	%r237, [%r8+20];
	ld.shared.u32 	%r238, [%r70+320];
	mad.lo.s32 	%r239, %r238, %r237, %r236;
	ld.shared.u32 	%r240, [%r8+24];
	ld.shared.u32 	%r241, [%r70+384];
	mad.lo.s32 	%r242, %r241, %r240, %r239;
	ld.shared.u32 	%r243, [%r8+28];
	ld.shared.u32 	%r244, [%r70+448];
	mad.lo.s32 	%r245, %r244, %r243, %r242;
	ld.shared.u32 	%r246, [%r8+32];
	ld.shared.u32 	%r247, [%r70+512];
	mad.lo.s32 	%r248, %r247, %r246, %r245;
	ld.shared.u32 	%r249, [%r8+36];
	ld.shared.u32 	%r250, [%r70+576];
	mad.lo.s32 	%r251, %r250, %r249, %r248;
	ld.shared.u32 	%r252, [%r8+40];
	ld.shared.u32 	%r253, [%r70+640];
	mad.lo.s32 	%r254, %r253, %r252, %r251;
	ld.shared.u32 	%r255, [%r8+44];
	ld.shared.u32 	%r256, [%r70+704];
	mad.lo.s32 	%r257, %r256, %r255, %r254;
	ld.shared.u32 	%r258, [%r8+48];
	ld.shared.u32 	%r259, [%r70+768];
	mad.lo.s32 	%r260, %r259, %r258, %r257;
	ld.shared.u32 	%r261, [%r8+52];
	ld.shared.u32 	%r262, [%r70+832];
	mad.lo.s32 	%r263, %r262, %r261, %r260;
	ld.shared.u32 	%r264, [%r8+56];
	ld.shared.u32 	%r265, [%r70+896];
	mad.lo.s32 	%r266, %r265, %r264, %r263;
	ld.shared.u32 	%r267, [%r8+60];
	ld.shared.u32 	%r268, [%r70+960];
	mad.lo.s32 	%r470, %r268, %r267, %r266;
	bar.sync 	0;
	add.s32 	%r462, %r462, 4;
	add.s32 	%r461, %r461, 64;
	shl.b32 	%r269, %r41, 6;
	add.s32 	%r460, %r460, %r269;
	add.s32 	%r459, %r459, %r269;
	add.s32 	%r458, %r458, %r269;
	add.s32 	%r457, %r457, %r269;
	setp.ne.s32 	%p3, %r462, 0;
	@%p3 bra 	$L__BB0_3;
$L__BB0_4:
	and.b32  	%r32, %r6, 3;
	setp.eq.s32 	%p4, %r32, 0;
	@%p4 bra 	$L__BB0_9;
	setp.eq.s32 	%p5, %r32, 1;
	@%p5 bra 	$L__BB0_7;
	ld.param.u64 	%rd37, [_Z9matrixMulPiS_S_i_param_1];
	ld.param.u64 	%rd34, [_Z9matrixMulPiS_S_i_param_0];
	shl.b32 	%r271, %r468, 4;
	mad.lo.s32 	%r276, %r41, %r3, %r1;
	add.s32 	%r277, %r276, %r271;
	cvta.to.global.u64 	%rd16, %rd34;
	mul.wide.s32 	%rd17, %r277, 4;
	add.s64 	%rd18, %rd16, %rd17;
	ld.global.u32 	%r278, [%rd18];
	shl.b32 	%r279, %r1, 2;
	add.s32 	%r280, %r8, %r279;
	st.shared.u32 	[%r280], %r278;
	add.s32 	%r281, %r271, %r2;
	mad.lo.s32 	%r282, %r281, %r41, %r5;
	cvta.to.global.u64 	%rd19, %rd37;
	mul.wide.u32 	%rd20, %r282, 4;
	add.s64 	%rd21, %rd19, %rd20;
	ld.global.u32 	%r283, [%rd21];
	mov.u32 	%r285, _ZZ9matrixMulPiS_S_iE3s_B;
	add.s32 	%r286, %r285, %r279;
	add.s32 	%r287, %r286, %r51;
	st.shared.u32 	[%r287], %r283;
	bar.sync 	0;
	ld.shared.u32 	%r288, [%r8];
	ld.shared.u32 	%r289, [%r286];
	mad.lo.s32 	%r290, %r289, %r288, %r470;
	ld.shared.u32 	%r291, [%r8+4];
	ld.shared.u32 	%r292, [%r286+64];
	mad.lo.s32 	%r293, %r292, %r291, %r290;
	ld.shared.u32 	%r294, [%r8+8];
	ld.shared.u32 	%r295, [%r286+128];
	mad.lo.s32 	%r296, %r295, %r294, %r293;
	ld.shared.u32 	%r297, [%r8+12];
	ld.shared.u32 	%r298, [%r286+192];
	mad.lo.s32 	%r299, %r298, %r297, %r296;
	ld.shared.u32 	%r300, [%r8+16];
	ld.shared.u32 	%r301, [%r286+256];
	mad.lo.s32 	%r302, %r301, %r300, %r299;
	ld.shared.u32 	%r303, [%r8+20];
	ld.shared.u32 	%r304, [%r286+320];
	mad.lo.s32 	%r305, %r304, %r303, %r302;
	ld.shared.u32 	%r306, [%r8+24];
	ld.shared.u32 	%r307, [%r286+384];
	mad.lo.s32 	%r308, %r307, %r306, %r305;
	ld.shared.u32 	%r309, [%r8+28];
	ld.shared.u32 	%r310, [%r286+448];
	mad.lo.s32 	%r311, %r310, %r309, %r308;
	ld.shared.u32 	%r312, [%r8+32];
	ld.shared.u32 	%r313, [%r286+512];
	mad.lo.s32 	%r314, %r313, %r312, %r311;
	ld.shared.u32 	%r315, [%r8+36];
	ld.shared.u32 	%r316, [%r286+576];
	mad.lo.s32 	%r317, %r316, %r315, %r314;
	ld.shared.u32 	%r318, [%r8+40];
	ld.shared.u32 	%r319, [%r286+640];
	mad.lo.s32 	%r320, %r319, %r318, %r317;
	ld.shared.u32 	%r321, [%r8+44];
	ld.shared.u32 	%r322, [%r286+704];
	mad.lo.s32 	%r323, %r322, %r321, %r320;
	ld.shared.u32 	%r324, [%r8+48];
	ld.shared.u32 	%r325, [%r286+768];
	mad.lo.s32 	%r326, %r325, %r324, %r323;
	ld.shared.u32 	%r327, [%r8+52];
	ld.shared.u32 	%r328, [%r286+832];
	mad.lo.s32 	%r329, %r328, %r327, %r326;
	ld.shared.u32 	%r330, [%r8+56];
	ld.shared.u32 	%r331, [%r286+896];
	mad.lo.s32 	%r332, %r331, %r330, %r329;
	ld.shared.u32 	%r333, [%r8+60];
	ld.shared.u32 	%r334, [%r286+960];
	mad.lo.s32 	%r335, %r334, %r333, %r332;
	bar.sync 	0;
	ld.global.u32 	%r336, [%rd18+64];
	st.shared.u32 	[%r280], %r336;
	add.s32 	%r337, %r281, 16;
	mad.lo.s32 	%r338, %r337, %r41, %r5;
	mul.wide.u32 	%rd22, %r338, 4;
	add.s64 	%rd23, %rd19, %rd22;
	ld.global.u32 	%r339, [%rd23];
	st.shared.u32 	[%r287], %r339;
	bar.sync 	0;
	ld.shared.u32 	%r340, [%r8];
	ld.shared.u32 	%r341, [%r286];
	mad.lo.s32 	%r342, %r341, %r340, %r335;
	ld.shared.u32 	%r343, [%r8+4];
	ld.shared.u32 	%r344, [%r286+64];
	mad.lo.s32 	%r345, %r344, %r343, %r342;
	ld.shared.u32 	%r346, [%r8+8];
	ld.shared.u32 	%r347, [%r286+128];
	mad.lo.s32 	%r348, %r347, %r346, %r345;
	ld.shared.u32 	%r349, [%r8+12];
	ld.shared.u32 	%r350, [%r286+192];
	mad.lo.s32 	%r351, %r350, %r349, %r348;
	ld.shared.u32 	%r352, [%r8+16];
	ld.shared.u32 	%r353, [%r286+256];
	mad.lo.s32 	%r354, %r353, %r352, %r351;
	ld.shared.u32 	%r355, [%r8+20];
	ld.shared.u32 	%r356, [%r286+320];
	mad.lo.s32 	%r357, %r356, %r355, %r354;
	ld.shared.u32 	%r358, [%r8+24];
	ld.shared.u32 	%r359, [%r286+384];
	mad.lo.s32 	%r360, %r359, %r358, %r357;
	ld.shared.u32 	%r361, [%r8+28];
	ld.shared.u32 	%r362, [%r286+448];
	mad.lo.s32 	%r363, %r362, %r361, %r360;
	ld.shared.u32 	%r364, [%r8+32];
	ld.shared.u32 	%r365, [%r286+512];
	mad.lo.s32 	%r366, %r365, %r364, %r363;
	ld.shared.u32 	%r367, [%r8+36];
	ld.shared.u32 	%r368, [%r286+576];
	mad.lo.s32 	%r369, %r368, %r367, %r366;
	ld.shared.u32 	%r370, [%r8+40];
	ld.shared.u32 	%r371, [%r286+640];
	mad.lo.s32 	%r372, %r371, %r370, %r369;
	ld.shared.u32 	%r373, [%r8+44];
	ld.shared.u32 	%r374, [%r286+704];
	mad.lo.s32 	%r375, %r374, %r373, %r372;
	ld.shared.u32 	%r376, [%r8+48];
	ld.shared.u32 	%r377, [%r286+768];
	mad.lo.s32 	%r378, %r377, %r376, %r375;
	ld.shared.u32 	%r379, [%r8+52];
	ld.shared.u32 	%r380, [%r286+832];
	mad.lo.s32 	%r381, %r380, %r379, %r378;
	ld.shared.u32 	%r382, [%r8+56];
	ld.shared.u32 	%r383, [%r286+896];
	mad.lo.s32 	%r384, %r383, %r382, %r381;
	ld.shared.u32 	%r385, [%r8+60];
	ld.shared.u32 	%r386, [%r286+960];
	mad.lo.s32 	%r470, %r386, %r385, %r384;
	bar.sync 	0;
	add.s32 	%r468, %r468, 2;
$L__BB0_7:
	and.b32  	%r387, %r6, 1;
	setp.eq.b32 	%p6, %r387, 1;
	not.pred 	%p7, %p6;
	@%p7 bra 	$L__BB0_9;
	ld.param.u64 	%rd38, [_Z9matrixMulPiS_S_i_param_1];
	ld.param.u64 	%rd35, [_Z9matrixMulPiS_S_i_param_0];
	shl.b32 	%r388, %r468, 4;
	mad.lo.s32 	%r393, %r41, %r3, %r1;
	add.s32 	%r394, %r393, %r388;
	cvta.to.global.u64 	%rd24, %rd35;
	mul.wide.s32 	%rd25, %r394, 4;
	add.s64 	%rd26, %rd24, %rd25;
	ld.global.u32 	%r395, [%rd26];
	shl.b32 	%r396, %r1, 2;
	add.s32 	%r397, %r8, %r396;
	st.shared.u32 	[%r397], %r395;
	add.s32 	%r398, %r388, %r2;
	mad.lo.s32 	%r399, %r398, %r41, %r5;
	cvta.to.global.u64 	%rd27, %rd38;
	mul.wide.u32 	%rd28, %r399, 4;
	add.s64 	%rd29, %rd27, %rd28;
	ld.global.u32 	%r400, [%rd29];
	mov.u32 	%r402, _ZZ9matrixMulPiS_S_iE3s_B;
	add.s32 	%r403, %r402, %r396;
	add.s32 	%r404, %r403, %r51;
	st.shared.u32 	[%r404], %r400;
	bar.sync 	0;
	ld.shared.u32 	%r405, [%r8];
	ld.shared.u32 	%r406, [%r403];
	mad.lo.s32 	%r407, %r406, %r405, %r470;
	ld.shared.u32 	%r408, [%r8+4];
	ld.shared.u32 	%r409, [%r403+64];
	mad.lo.s32 	%r410, %r409, %r408, %r407;
	ld.shared.u32 	%r411, [%r8+8];
	ld.shared.u32 	%r412, [%r403+128];
	mad.lo.s32 	%r413, %r412, %r411, %r410;
	ld.shared.u32 	%r414, [%r8+12];
	ld.shared.u32 	%r415, [%r403+192];
	mad.lo.s32 	%r416, %r415, %r414, %r413;
	ld.shared.u32 	%r417, [%r8+16];
	ld.shared.u32 	%r418, [%r403+256];
	mad.lo.s32 	%r419, %r418, %r417, %r416;
	ld.shared.u32 	%r420, [%r8+20];
	ld.shared.u32 	%r421, [%r403+320];
	mad.lo.s32 	%r422, %r421, %r420, %r419;
	ld.shared.u32 	%r423, [%r8+24];
	ld.shared.u32 	%r424, [%r403+384];
	mad.lo.s32 	%r425, %r424, %r423, %r422;
	ld.shared.u32 	%r426, [%r8+28];
	ld.shared.u32 	%r427, [%r403+448];
	mad.lo.s32 	%r428, %r427, %r426, %r425;
	ld.shared.u32 	%r429, [%r8+32];
	ld.shared.u32 	%r430, [%r403+512];
	mad.lo.s32 	%r431, %r430, %r429, %r428;
	ld.shared.u32 	%r432, [%r8+36];
	ld.shared.u32 	%r433, [%r403+576];
	mad.lo.s32 	%r434, %r433, %r432, %r431;
	ld.shared.u32 	%r435, [%r8+40];
	ld.shared.u32 	%r436, [%r403+640];
	mad.lo.s32 	%r437, %r436, %r435, %r434;
	ld.shared.u32 	%r438, [%r8+44];
	ld.shared.u32 	%r439, [%r403+704];
	mad.lo.s32 	%r440, %r439, %r438, %r437;
	ld.shared.u32 	%r441, [%r8+48];
	ld.shared.u32 	%r442, [%r403+768];
	mad.lo.s32 	%r443, %r442, %r441, %r440;
	ld.shared.u32 	%r444, [%r8+52];
	ld.shared.u32 	%r445, [%r403+832];
	mad.lo.s32 	%r446, %r445, %r444, %r443;
	ld.shared.u32 	%r447, [%r8+56];
	ld.shared.u32 	%r448, [%r403+896];
	mad.lo.s32 	%r449, %r448, %r447, %r446;
	ld.shared.u32 	%r450, [%r8+60];
	ld.shared.u32 	%r451, [%r403+960];
	mad.lo.s32 	%r470, %r451, %r450, %r449;
	bar.sync 	0;
$L__BB0_9:
	max.s32 	%r455, %r3, %r5;
	setp.ge.s32 	%p8, %r455, %r41;
	@%p8 bra 	$L__BB0_11;
	ld.param.u64 	%rd39, [_Z9matrixMulPiS_S_i_param_2];
	mad.lo.s32 	%r456, %r41, %r3, %r5;
	cvta.to.global.u64 	%rd30, %rd39;
	mul.wide.u32 	%rd31, %r456, 4;
	add.s64 	%rd32, %rd30, %rd31;
	st.global.u32 	[%rd32], %r470;
$L__BB0_11:
	ret;

}


// ===== COMPILED SASS (sm_100) =====

	.target	sm_100

	.elftype	@"ET_EXEC"


//--------------------- .note.nv.tkinfo           --------------------------
	.section	.note.nv.tkinfo,"",@"SHT_NOTE"
	.sectionflags	@"SHF_NOTE_NV_TKINFO"
	.tkinfo
        /*0018*/ 	.word	0x00000002
        /*0030*/ 	.string	""
        /*0030*/ 	.string	"ptxas"
        /*0030*/ 	.string	"Cuda compilation tools, release 13.0, V13.0.88"
        /*0030*/ 	.string	"Build cuda_13.0.r13.0/compiler.36424714_0"
        /*0030*/ 	.string	"-arch sm_100 -m 64 "



//--------------------- .note.nv.cuinfo           --------------------------
	.section	.note.nv.cuinfo,"",@"SHT_NOTE"
	.sectionflags	@"SHF_NOTE_NV_CUINFO"
        /*0018*/ 	.short	0x0002
        /*001a*/ 	.short	0x0064
        /*001c*/ 	.short	0x0082
	.zero		2


//--------------------- .nv.info                  --------------------------
	.section	.nv.info,"",@"SHT_CUDA_INFO"
	.align	4


	//----- nvinfo : EIATTR_REGCOUNT
	.align		4
        /*0000*/ 	.byte	0x04, 0x2f
        /*0002*/ 	.short	(.L_1 - .L_0)
	.align		4
.L_0:
        /*0004*/ 	.word	index@(_Z9matrixMulPiS_S_i)
        /*0008*/ 	.word	0x00000028


	//----- nvinfo : EIATTR_FRAME_SIZE
	.align		4
.L_1:
        /*000c*/ 	.byte	0x04, 0x11
        /*000e*/ 	.short	(.L_3 - .L_2)
	.align		4
.L_2:
        /*0010*/ 	.word	index@(_Z9matrixMulPiS_S_i)
        /*0014*/ 	.word	0x00000000


	//----- nvinfo : EIATTR_MIN_STACK_SIZE
	.align		4
.L_3:
        /*0018*/ 	.byte	0x04, 0x12
        /*001a*/ 	.short	(.L_5 - .L_4)
	.align		4
.L_4:
        /*001c*/ 	.word	index@(_Z9matrixMulPiS_S_i)
        /*0020*/ 	.word	0x00000000
.L_5:


//--------------------- .nv.compat                --------------------------
	.section	.nv.compat,"",@"SHT_CUDA_COMPAT_INFO"
	.align	4
        /*0000*/ 	.byte	0x02, 0x09, 0x00, 0x00, 0x02, 0x02, 0x01, 0x00, 0x02, 0x05, 0x05, 0x00, 0x03, 0x07, 0x01, 0x01
        /*0010*/ 	.byte	0x02, 0x03, 0x00, 0x00, 0x02, 0x06, 0x01, 0x00, 0x04, 0x0b, 0x08, 0x00, 0x09, 0x00, 0x00, 0x00
        /*0020*/ 	.byte	0x00, 0x00, 0x00, 0x00


//--------------------- .nv.info._Z9matrixMulPiS_S_i --------------------------
	.section	.nv.info._Z9matrixMulPiS_S_i,"",@"SHT_CUDA_INFO"
	.sectionflags	@""
	.align	4


	//----- nvinfo : EIATTR_CUDA_API_VERSION
	.align		4
        /*0000*/ 	.byte	0x04, 0x37
        /*0002*/ 	.short	(.L_7 - .L_6)
.L_6:
        /*0004*/ 	.word	0x00000082


	//----- nvinfo : EIATTR_KPARAM_INFO
	.align		4
.L_7:
        /*0008*/ 	.byte	0x04, 0x17
        /*000a*/ 	.short	(.L_9 - .L_8)
.L_8:
        /*000c*/ 	.word	0x00000000
        /*0010*/ 	.short	0x0003
        /*0012*/ 	.short	0x0018
        /*0014*/ 	.byte	0x00, 0xf0, 0x11, 0x00


	//----- nvinfo : EIATTR_KPARAM_INFO
	.align		4
.L_9:
        /*0018*/ 	.byte	0x04, 0x17
        /*001a*/ 	.short	(.L_11 - .L_10)
.L_10:
        /*001c*/ 	.word	0x00000000
        /*0020*/ 	.short	0x0002
        /*0022*/ 	.short	0x0010
        /*0024*/ 	.byte	0x00, 0xf5, 0x21, 0x00


	//----- nvinfo : EIATTR_KPARAM_INFO
	.align		4
.L_11:
        /*0028*/ 	.byte	0x04, 0x17
        /*002a*/ 	.short	(.L_13 - .L_12)
.L_12:
        /*002c*/ 	.word	0x00000000
        /*0030*/ 	.short	0x0001
        /*0032*/ 	.short	0x0008
        /*0034*/ 	.byte	0x00, 0xf5, 0x21, 0x00


	//----- nvinfo : EIATTR_KPARAM_INFO
	.align		4
.L_13:
        /*0038*/ 	.byte	0x04, 0x17
        /*003a*/ 	.short	(.L_15 - .L_14)
.L_14:
        /*003c*/ 	.word	0x00000000
        /*0040*/ 	.short	0x0000
        /*0042*/ 	.short	0x0000
        /*0044*/ 	.byte	0x00, 0xf5, 0x21, 0x00


	//----- nvinfo : EIATTR_SPARSE_MMA_MASK
	.align		4
.L_15:
        /*0048*/ 	.byte	0x03, 0x50
        /*004a*/ 	.short	0x0000


	//----- nvinfo : EIATTR_MAXREG_COUNT
	.align		4
        /*004c*/ 	.byte	0x03, 0x1b
        /*004e*/ 	.short	0x00ff


	//----- nvinfo : EIATTR_NUM_BARRIERS
	.align		4
        /*0050*/ 	.byte	0x02, 0x4c
        /*0052*/ 	.byte	0x01
	.zero		1


	//----- nvinfo : EIATTR_MERCURY_ISA_VERSION
	.align		4
        /*0054*/ 	.byte	0x03, 0x5f
        /*0056*/ 	.short	0x0101


	//----- nvinfo : EIATTR_VRC_CTA_INIT_COUNT
	.align		4
        /*0058*/ 	.byte	0x02, 0x4a
	.zero		1
	.zero		1


	//----- nvinfo : EIATTR_EXIT_INSTR_OFFSETS
	.align		4
        /*005c*/ 	.byte	0x04, 0x1c
        /*005e*/ 	.short	(.L_17 - .L_16)


	//   ....[0]....
.L_16:
        /*0060*/ 	.word	0x00001870


	//   ....[1]....
        /*0064*/ 	.word	0x000018c0


	//----- nvinfo : EIATTR_CBANK_PARAM_SIZE
	.align		4
.L_17:
        /*0068*/ 	.byte	0x03, 0x19
        /*006a*/ 	.short	0x001c


	//----- nvinfo : EIATTR_PARAM_CBANK
	.align		4
        /*006c*/ 	.byte	0x04, 0x0a
        /*006e*/ 	.short	(.L_19 - .L_18)
	.align		4
.L_18:
        /*0070*/ 	.word	index@(.nv.constant0._Z9matrixMulPiS_S_i)
        /*0074*/ 	.short	0x0380
        /*0076*/ 	.short	0x001c


	//----- nvinfo : EIATTR_SW_WAR
	.align		4
.L_19:
        /*0078*/ 	.byte	0x04, 0x36
        /*007a*/ 	.short	(.L_21 - .L_20)
.L_20:
        /*007c*/ 	.word	0x00000008
.L_21:


//--------------------- .nv.callgraph             --------------------------
	.section	.nv.callgraph,"",@"SHT_CUDA_CALLGRAPH"
	.align	4
	.sectionentsize	8
	.align		4
        /*0000*/ 	.word	0x00000000
	.align		4
        /*0004*/ 	.word	0xffffffff
	.align		4
        /*0008*/ 	.word	0x00000000
	.align		4
        /*000c*/ 	.word	0xfffffffe
	.align		4
        /*0010*/ 	.word	0x00000000
	.align		4
        /*0014*/ 	.word	0xfffffffd
	.align		4
        /*0018*/ 	.word	0x00000000
	.align		4
        /*001c*/ 	.word	0xfffffffc


//--------------------- .text._Z9matrixMulPiS_S_i --------------------------
	.section	.text._Z9matrixMulPiS_S_i,"ax",@progbits
	.align	128
        .global         _Z9matrixMulPiS_S_i
        .type           _Z9matrixMulPiS_S_i,@function
        .size           _Z9matrixMulPiS_S_i,(.L_x_5 - _Z9matrixMulPiS_S_i)
        .other          _Z9matrixMulPiS_S_i,@"STO_CUDA_ENTRY STV_DEFAULT"
_Z9matrixMulPiS_S_i:
.text._Z9matrixMulPiS_S_i:
[----:B------:R-:W-:Y:S08]  /*0000*/  LDC R1, c[0x0][0x37c] ;  /* 0x0000df00ff017b82 */ /* 0x000ff00000000800 */
[----:B------:R-:W0:Y:S01]  /*0010*/  LDC R5, c[0x0][0x398] ;  /* 0x0000e600ff057b82 */ /* 0x000e220000000800 */
[----:B------:R-:W1:Y:S01]  /*0020*/  S2R R4, SR_CTAID.Y ;  /* 0x0000000000047919 */ /* 0x000e620000002600 */
[----:B------:R-:W2:Y:S01]  /*0030*/  LDCU.64 UR8, c[0x0][0x358] ;  /* 0x00006b00ff0877ac */ /* 0x000ea20008000a00 */
[----:B------:R-:W-:Y:S01]  /*0040*/  HFMA2 R31, -RZ, RZ, 0, 0 ;  /* 0x00000000ff1f7431 */ /* 0x000fe200000001ff */
[----:B------:R-:W1:Y:S01]  /*0050*/  S2R R3, SR_TID.Y ;  /* 0x0000000000037919 */ /* 0x000e620000002200 */
[----:B------:R-:W3:Y:S01]  /*0060*/  S2R R9, SR_CTAID.X ;  /* 0x0000000000097919 */ /* 0x000ee20000002500 */
[----:B------:R-:W3:Y:S01]  /*0070*/  S2R R2, SR_TID.X ;  /* 0x0000000000027919 */ /* 0x000ee20000002100 */
[----:B0-----:R-:W-:-:S02]  /*0080*/  ISETP.GE.AND P0, PT, R5, 0x10, PT ;  /* 0x000000100500780c */ /* 0x001fc40003f06270 */
[----:B------:R-:W-:-:S04]  /*0090*/  SHF.R.S32.HI R0, RZ, 0x1f, R5 ;  /* 0x0000001fff007819 */ /* 0x000fc80000011405 */
[----:B------:R-:W-:Y:S02]  /*00a0*/  LEA.HI R0, R0, R5, RZ, 0x4 ;  /* 0x0000000500007211 */ /* 0x000fe400078f20ff */
[----:B-1----:R-:W-:Y:S02]  /*00b0*/  LEA R23, R4, R3, 0x4 ;  /* 0x0000000304177211 */ /* 0x002fe400078e20ff */
[----:B---3--:R-:W-:-:S03]  /*00c0*/  LEA R4, R9, R2, 0x4 ;  /* 0x0000000209047211 */ /* 0x008fc600078e20ff */
[----:B--2---:R-:W-:Y:S05]  /*00d0*/  @!P0 BRA `(.L_x_0) ;  /* 0x0000001400dc8947 */ /* 0x004fea0003800000 */
[----:B------:R-:W0:Y:S01]  /*00e0*/  S2UR UR6, SR_CgaCtaId ;  /* 0x00000000000679c3 */ /* 0x000e220000008800 */
[----:B------:R-:W-:Y:S01]  /*00f0*/  SHF.R.S32.HI R29, RZ, 0x4, R0 ;  /* 0x00000004ff1d7819 */ /* 0x000fe20000011400 */
[----:B------:R-:W-:Y:S01]  /*0100*/  UMOV UR4, 0x400 ;  /* 0x0000040000047882 */ /* 0x000fe20000000000 */
[----:B------:R-:W-:Y:S01]  /*0110*/  IMAD R21, R23, R5, R2 ;  /* 0x0000000517157224 */ /* 0x000fe200078e0202 */
[----:B------:R-:W-:Y:S02]  /*0120*/  MOV R31, RZ ;  /* 0x000000ff001f7202 */ /* 0x000fe40000000f00 */
[----:B------:R-:W-:-:S04]  /*0130*/  IADD3 R0, PT, PT, R29, -0x1, RZ ;  /* 0xffffffff1d007810 */ /* 0x000fc80007ffe0ff */
[----:B------:R-:W-:Y:S02]  /*0140*/  ISETP.GE.U32.AND P0, PT, R0, 0x3, PT ;  /* 0x000000030000780c */ /* 0x000fe40003f06070 */
[----:B------:R-:W-:Y:S01]  /*0150*/  MOV R0, RZ ;  /* 0x000000ff00007202 */ /* 0x000fe20000000f00 */
[----:B0-----:R-:W-:-:S06]  /*0160*/  ULEA UR5, UR6, UR4, 0x18 ;  /* 0x0000000406057291 */ /* 0x001fcc000f8ec0ff */
[----:B------:R-:W-:-:S04]  /*0170*/  LEA R7, R3, UR5, 0x6 ;  /* 0x0000000503077c11 */ /* 0x000fc8000f8e30ff */
[----:B------:R-:W-:Y:S05]  /*0180*/  @!P0 BRA `(.L_x_1) ;  /* 0x0000000c002c8947 */ /* 0x000fea0003800000 */
[C---:B------:R-:W-:Y:S01]  /*0190*/  IADD3 R0, PT, PT, R3.reuse, 0x30, RZ ;  /* 0x0000003003007810 */ /* 0x040fe20007ffe0ff */
[----:B------:R-:W-:Y:S01]  /*01a0*/  UIADD3 UR5, UPT, UPT, UR4, 0x400, URZ ;  /* 0x0000040004057890 */ /* 0x000fe2000fffe0ff */
[C---:B------:R-:W-:Y:S01]  /*01b0*/  IADD3 R6, PT, PT, R3.reuse, 0x20, RZ ;  /* 0x0000002003067810 */ /* 0x040fe20007ffe0ff */
[CCC-:B------:R-:W-:Y:S01]  /*01c0*/  IMAD R24, R3.reuse, R5.reuse, R2.reuse ;  /* 0x0000000503187224 */ /* 0x1c0fe200078e0202 */
[----:B------:R-:W-:Y:S01]  /*01d0*/  IADD3 R8, PT, PT, R3, 0x10, RZ ;  /* 0x0000001003087810 */ /* 0x000fe20007ffe0ff */
[-CC-:B------:R-:W-:Y:S01]  /*01e0*/  IMAD R0, R0, R5.reuse, R2.reuse ;  /* 0x0000000500007224 */ /* 0x180fe200078e0202 */
[----:B------:R-:W-:Y:S01]  /*01f0*/  ULEA UR5, UR6, UR5, 0x18 ;  /* 0x0000000506057291 */ /* 0x000fe2000f8ec0ff */
[-CC-:B------:R-:W-:Y:S02]  /*0200*/  IMAD R6, R6, R5.reuse, R2.reuse ;  /* 0x0000000506067224 */ /* 0x180fe400078e0202 */
[----:B------:R-:W-:Y:S02]  /*0210*/  HFMA2 R31, -RZ, RZ, 0, 0 ;  /* 0x00000000ff1f7431 */ /* 0x000fe400000001ff */
[----:B------:R-:W-:Y:S01]  /*0220*/  IMAD R8, R8, R5, R2 ;  /* 0x0000000508087224 */ /* 0x000fe200078e0202 */
[----:B------:R-:W-:-:S02]  /*0230*/  LEA R30, R9, R0, 0x4 ;  /* 0x00000000091e7211 */ /* 0x000fc400078e20ff */
[----:B------:R-:W-:Y:S02]  /*0240*/  LOP3.LUT R0, R29, 0x7fffffc, RZ, 0xc0, !PT ;  /* 0x07fffffc1d007812 */ /* 0x000fe400078ec0ff */
[----:B------:R-:W-:Y:S02]  /*0250*/  LEA R20, R2, UR5, 0x2 ;  /* 0x0000000502147c11 */ /* 0x000fe4000f8e10ff */
[C---:B------:R-:W-:Y:S02]  /*0260*/  LEA R28, R9.reuse, R6, 0x4 ;  /* 0x00000006091c7211 */ /* 0x040fe400078e20ff */
[C---:B------:R-:W-:Y:S02]  /*0270*/  LEA R24, R9.reuse, R24, 0x4 ;  /* 0x0000001809187211 */ /* 0x040fe400078e20ff */
[----:B------:R-:W-:Y:S02]  /*0280*/  LEA R26, R9, R8, 0x4 ;  /* 0x00000008091a7211 */ /* 0x000fe400078e20ff */
[----:B------:R-:W-:-:S02]  /*0290*/  MOV R27, R21 ;  /* 0x00000015001b7202 */ /* 0x000fc40000000f00 */
[----:B------:R-:W-:Y:S02]  /*02a0*/  LEA R22, R2, R7, 0x2 ;  /* 0x0000000702167211 */ /* 0x000fe400078e10ff */
[----:B------:R-:W-:Y:S02]  /*02b0*/  IADD3 R25, PT, PT, -R0, RZ, RZ ;  /* 0x000000ff00197210 */ /* 0x000fe40007ffe1ff */
[----:B------:R-:W-:-:S07]  /*02c0*/  LEA R6, R3, R20, 0x6 ;  /* 0x0000001403067211 */ /* 0x000fce00078e30ff */
.L_x_2:
[----:B------:R-:W0:Y:S08]  /*02d0*/  LDC.64 R16, c[0x0][0x380] ;  /* 0x0000e000ff107b82 */ /* 0x000e300000000a00 */
[----:B------:R-:W1:Y:S01]  /*02e0*/  LDC.64 R18, c[0x0][0x388] ;  /* 0x0000e200ff127b82 */ /* 0x000e620000000a00 */
[----:B0-----:R-:W-:-:S05]  /*02f0*/  IMAD.WIDE R16, R27, 0x4, R16 ;  /* 0x000000041b107825 */ /* 0x001fca00078e0210 */
[----:B------:R-:W2:Y:S01]  /*0300*/  LDG.E R11, desc[UR8][R16.64] ;  /* 0x00000008100b7981 */ /* 0x000ea2000c1e1900 */
[----:B-1----:R-:W-:-:S05]  /*0310*/  IMAD.WIDE.U32 R8, R24, 0x4, R18 ;  /* 0x0000000418087825 */ /* 0x002fca00078e0012 */
[----:B------:R-:W3:Y:S04]  /*0320*/  LDG.E R35, desc[UR8][R8.64] ;  /* 0x0000000808237981 */ /* 0x000ee8000c1e1900 */
[----:B--2---:R-:W-:Y:S04]  /*0330*/  STS [R22], R11 ;  /* 0x0000000b16007388 */ /* 0x004fe80000000800 */
[----:B---3--:R-:W-:Y:S01]  /*0340*/  STS [R6], R35 ;  /* 0x0000002306007388 */ /* 0x008fe20000000800 */
[----:B------:R-:W-:Y:S06]  /*0350*/  BAR.SYNC.DEFER_BLOCKING 0x0 ;  /* 0x0000000000007b1d */ /* 0x000fec0000010000 */
[----:B------:R-:W-:Y:S04]  /*0360*/  LDS R10, [R20] ;  /* 0x00000000140a7984 */ /* 0x000fe80000000800 */
[----:B------:R-:W0:Y:S04]  /*0370*/  LDS.128 R12, [R7] ;  /* 0x00000000070c7984 */ /* 0x000e280000000c00 */
[----:B------:R-:W1:Y:S04]  /*0380*/  LDS R32, [R20+0x40] ;  /* 0x0000400014207984 */ /* 0x000e680000000800 */
[----:B------:R-:W2:Y:S04]  /*0390*/  LDS R33, [R20+0x80] ;  /* 0x0000800014217984 */ /* 0x000ea80000000800 */
[----:B------:R-:W-:Y:S01]  /*03a0*/  LDS R34, [R20+0x100] ;  /* 0x0001000014227984 */ /* 0x000fe20000000800 */
[----:B0-----:R-:W-:-:S03]  /*03b0*/  IMAD R10, R12, R10, R31 ;  /* 0x0000000a0c0a7224 */ /* 0x001fc600078e021f */
[----:B------:R-:W0:Y:S01]  /*03c0*/  LDS R12, [R20+0xc0] ;  /* 0x0000c000140c7984 */ /* 0x000e220000000800 */
[----:B-1----:R-:W-:-:S03]  /*03d0*/  IMAD R13, R32, R13, R10 ;  /* 0x0000000d200d7224 */ /* 0x002fc600078e020a */
[----:B------:R-:W1:Y:S04]  /*03e0*/  LDS.128 R8, [R7+0x10] ;  /* 0x0000100007087984 */ /* 0x000e680000000c00 */
[----:B------:R-:W3:Y:S04]  /*03f0*/  LDS R32, [R20+0x140] ;  /* 0x0001400014207984 */ /* 0x000ee80000000800 */
[----:B------:R-:W4:Y:S01]  /*0400*/  LDS R31, [R20+0x180] ;  /* 0x00018000141f7984 */ /* 0x000f220000000800 */
[----:B--2---:R-:W-:-:S03]  /*0410*/  IMAD R13, R33, R14, R13 ;  /* 0x0000000e210d7224 */ /* 0x004fc600078e020d */
[----:B------:R-:W-:Y:S01]  /*0420*/  LDS R33, [R20+0x280] ;  /* 0x0002800014217984 */ /* 0x000fe20000000800 */
[----:B0-----:R-:W-:-:S04]  /*0430*/  IMAD R13, R12, R15, R13 ;  /* 0x0000000f0c0d7224 */ /* 0x001fc800078e020d */
[----:B-1----:R-:W-:Y:S02]  /*0440*/  IMAD R13, R8, R34, R13 ;  /* 0x00000022080d7224 */ /* 0x002fe400078e020d */
[----:B------:R-:W0:Y:S02]  /*0450*/  LDS R8, [R20+0x1c0] ;  /* 0x0001c00014087984 */ /* 0x000e240000000800 */
[----:B---3--:R-:W-:Y:S02]  /*0460*/  IMAD R9, R32, R9, R13 ;  /* 0x0000000920097224 */ /* 0x008fe400078e020d */
[----:B------:R-:W-:Y:S04]  /*0470*/  LDS R32, [R20+0x200] ;  /* 0x0002000014207984 */ /* 0x000fe80000000800 */
[----:B------:R-:W1:Y:S01]  /*0480*/  LDS.128 R12, [R7+0x20] ;  /* 0x00002000070c7984 */ /* 0x000e620000000c00 */
[----:B----4-:R-:W-:-:S03]  /*0490*/  IMAD R9, R31, R10, R9 ;  /* 0x0000000a1f097224 */ /* 0x010fc600078e0209 */
[----:B------:R-:W2:Y:S04]  /*04a0*/  LDS R31, [R20+0x240] ;  /* 0x00024000141f7984 */ /* 0x000ea80000000800 */
[----:B------:R-:W3:Y:S04]  /*04b0*/  LDS R10, [R20+0x2c0] ;  /* 0x0002c000140a7984 */ /* 0x000ee80000000800 */
[----:B------:R-:W-:Y:S01]  /*04c0*/  LDS R34, [R20+0x3c0] ;  /* 0x0003c00014227984 */ /* 0x000fe20000000800 */
[----:B0-----:R-:W-:-:S03]  /*04d0*/  IMAD R9, R8, R11, R9 ;  /* 0x0000000b08097224 */ /* 0x001fc600078e0209 */
[----:B------:R-:W-:Y:S01]  /*04e0*/  LDS R8, [R20+0x340] ;  /* 0x0003400014087984 */ /* 0x000fe20000000800 */
[----:B-1----:R-:W-:-:S03]  /*04f0*/  IMAD R12, R12, R32, R9 ;  /* 0x000000200c0c7224 */ /* 0x002fc600078e0209 */
[----:B------:R-:W-:Y:S01]  /*0500*/  LDS R9, [R20+0x300] ;  /* 0x0003000014097984 */ /* 0x000fe20000000800 */
[----:B--2---:R-:W-:-:S03]  /*0510*/  IMAD R13, R31, R13, R12 ;  /* 0x0000000d1f0d7224 */ /* 0x004fc600078e020c */
[----:B------:R-:W-:Y:S01]  /*0520*/  LDS R31, [R20+0x380] ;  /* 0x00038000141f7984 */ /* 0x000fe20000000800 */
[----:B------:R-:W-:-:S04]  /*0530*/  IMAD R13, R33, R14, R13 ;  /* 0x0000000e210d7224 */ /* 0x000fc800078e020d */
[----:B---3--:R-:W-:Y:S02]  /*0540*/  IMAD R10, R10, R15, R13 ;  /* 0x0000000f0a0a7224 */ /* 0x008fe400078e020d */
[----:B------:R-:W0:Y:S01]  /*0550*/  LDS.128 R12, [R7+0x30] ;  /* 0x00003000070c7984 */ /* 0x000e220000000c00 */
[----:B------:R-:W-:Y:S01]  /*0560*/  BAR.SYNC.DEFER_BLOCKING 0x0 ;  /* 0x0000000000007b1d */ /* 0x000fe20000010000 */
[----:B------:R-:W-:-:S05]  /*0570*/  IMAD.WIDE.U32 R32, R26, 0x4, R18 ;  /* 0x000000041a207825 */ /* 0x000fca00078e0012 */
[----:B------:R-:W2:Y:S04]  /*0580*/  LDG.E R37, desc[UR8][R16.64+0x40] ;  /* 0x0000400810257981 */ /* 0x000ea8000c1e1900 */
[----:B------:R-:W3:Y:S01]  /*0590*/  LDG.E R33, desc[UR8][R32.64] ;  /* 0x0000000820217981 */ /* 0x000ee2000c1e1900 */
[----:B0-----:R-:W-:-:S04]  /*05a0*/  IMAD R10, R12, R9, R10 ;  /* 0x000000090c0a7224 */ /* 0x001fc800078e020a */
[----:B------:R-:W-:-:S04]  /*05b0*/  IMAD R13, R8, R13, R10 ;  /* 0x0000000d080d7224 */ /* 0x000fc800078e020a */
[----:B------:R-:W-:-:S04]  /*05c0*/  IMAD R13, R31, R14, R13 ;  /* 0x0000000e1f0d7224 */ /* 0x000fc800078e020d */
[----:B------:R-:W-:Y:S01]  /*05d0*/  IMAD R13, R34, R15, R13 ;  /* 0x0000000f220d7224 */ /* 0x000fe200078e020d */
[----:B--2---:R-:W-:Y:S04]  /*05e0*/  STS [R22], R37 ;  /* 0x0000002516007388 */ /* 0x004fe80000000800 */
[----:B---3--:R-:W-:Y:S01]  /*05f0*/  STS [R6], R33 ;  /* 0x0000002106007388 */ /* 0x008fe20000000800 */
[----:B------:R-:W-:Y:S06]  /*0600*/  BAR.SYNC.DEFER_BLOCKING 0x0 ;  /* 0x0000000000007b1d */ /* 0x000fec0000010000 */
[----:B------:R-:W-:Y:S04]  /*0610*/  LDS R35, [R20] ;  /* 0x0000000014237984 */ /* 0x000fe80000000800 */
[----:B------:R-:W0:Y:S04]  /*0620*/  LDS.128 R8, [R7] ;  /* 0x0000000007087984 */ /* 0x000e280000000c00 */
[----:B------:R-:W1:Y:S04]  /*0630*/  LDS R12, [R20+0x40] ;  /* 0x00004000140c7984 */ /* 0x000e680000000800 */
[----:B------:R-:W2:Y:S04]  /*0640*/  LDS R31, [R20+0x80] ;  /* 0x00008000141f7984 */ /* 0x000ea80000000800 */
[----:B------:R-:W-:Y:S04]  /*0650*/  LDS R34, [R20+0x100] ;  /* 0x0001000014227984 */ /* 0x000fe80000000800 */
[----:B------:R-:W-:Y:S04]  /*0660*/  LDS R32, [R20+0x140] ;  /* 0x0001400014207984 */ /* 0x000fe80000000800 */
[----:B------:R-:W-:Y:S01]  /*0670*/  LDS R33, [R20+0x180] ;  /* 0x0001800014217984 */ /* 0x000fe20000000800 */
[----:B0-----:R-:W-:-:S03]  /*0680*/  IMAD R13, R8, R35, R13 ;  /* 0x00000023080d7224 */ /* 0x001fc600078e020d */
[----:B------:R-:W0:Y:S01]  /*0690*/  LDS R8, [R20+0xc0] ;  /* 0x0000c00014087984 */ /* 0x000e220000000800 */
[----:B-1----:R-:W-:-:S03]  /*06a0*/  IMAD R9, R12, R9, R13 ;  /* 0x000000090c097224 */ /* 0x002fc600078e020d */
[----:B------:R-:W1:Y:S01]  /*06b0*/  LDS.128 R12, [R7+0x10] ;  /* 0x00001000070c7984 */ /* 0x000e620000000c00 */
[----:B--2---:R-:W-:-:S03]  /*06c0*/  IMAD R9, R31, R10, R9 ;  /* 0x0000000a1f097224 */ /* 0x004fc600078e0209 */
[----:B------:R-:W-:Y:S01]  /*06d0*/  LDS R31, [R20+0x200] ;  /* 0x00020000141f7984 */ /* 0x000fe20000000800 */
[----:B0-----:R-:W-:-:S04]  /*06e0*/  IMAD R9, R8, R11, R9 ;  /* 0x0000000b08097224 */ /* 0x001fc800078e0209 */
[----:B-1----:R-:W-:Y:S02]  /*06f0*/  IMAD R9, R12, R34, R9 ;  /* 0x000000220c097224 */ /* 0x002fe400078e0209 */
[----:B------:R-:W0:Y:S02]  /*0700*/  LDS R12, [R20+0x1c0] ;  /* 0x0001c000140c7984 */ /* 0x000e240000000800 */
[----:B------:R-:W-:Y:S02]  /*0710*/  IMAD R13, R32, R13, R9 ;  /* 0x0000000d200d7224 */ /* 0x000fe400078e0209 */
[----:B------:R-:W1:Y:S04]  /*0720*/  LDS.128 R8, [R7+0x20] ;  /* 0x0000200007087984 */ /* 0x000e680000000c00 */
[----:B------:R-:W2:Y:S01]  /*0730*/  LDS R32, [R20+0x240] ;  /* 0x0002400014207984 */ /* 0x000ea20000000800 */
[----:B------:R-:W-:-:S03]  /*0740*/  IMAD R13, R33, R14, R13 ;  /* 0x0000000e210d7224 */ /* 0x000fc600078e020d */
[----:B------:R-:W3:Y:S04]  /*0750*/  LDS R33, [R20+0x280] ;  /* 0x0002800014217984 */ /* 0x000ee80000000800 */
[----:B------:R-:W4:Y:S04]  /*0760*/  LDS R14, [R20+0x2c0] ;  /* 0x0002c000140e7984 */ /* 0x000f280000000800 */
[----:B------:R-:W-:Y:S01]  /*0770*/  LDS R34, [R20+0x3c0] ;  /* 0x0003c00014227984 */ /* 0x000fe20000000800 */
[----:B0-----:R-:W-:-:S04]  /*0780*/  IMAD R13, R12, R15, R13 ;  /* 0x0000000f0c0d7224 */ /* 0x001fc800078e020d */
[----:B-1----:R-:W-:Y:S02]  /*0790*/  IMAD R8, R8, R31, R13 ;  /* 0x0000001f08087224 */ /* 0x002fe400078e020d */
[----:B------:R-:W-:Y:S02]  /*07a0*/  LDS R31, [R20+0x380] ;  /* 0x00038000141f7984 */ /* 0x000fe40000000800 */
[----:B--2---:R-:W-:Y:S02]  /*07b0*/  IMAD R9, R32, R9, R8 ;  /* 0x0000000920097224 */ /* 0x004fe400078e0208 */
[----:B------:R-:W-:Y:S02]  /*07c0*/  LDS R8, [R20+0x340] ;  /* 0x0003400014087984 */ /* 0x000fe40000000800 */
[----:B---3--:R-:W-:Y:S02]  /*07d0*/  IMAD R10, R33, R10, R9 ;  /* 0x0000000a210a7224 */ /* 0x008fe400078e0209 */
[----:B------:R-:W-:Y:S02]  /*07e0*/  LDS R9, [R20+0x300] ;  /* 0x0003000014097984 */ /* 0x000fe40000000800 */
[----:B----4-:R-:W-:-:S02]  /*07f0*/  IMAD R10, R14, R11, R10 ;  /* 0x0000000b0e0a7224 */ /* 0x010fc400078e020a */
        /* <DEDUP_REMOVED lines=8> */
[----:B------:R-:W-:Y:S02]  /*0880*/  IMAD R13, R34, R15, R13 ;  /* 0x0000000f220d7224 */ /* 0x000fe400078e020d */
[----:B------:R-:W-:Y:S01]  /*0890*/  IMAD.WIDE.U32 R18, R30, 0x4, R18 ;  /* 0x000000041e127825 */ /* 0x000fe200078e0012 */
[----:B--2---:R-:W-:Y:S04]  /*08a0*/  STS [R22], R37 ;  /* 0x0000002516007388 */ /* 0x004fe80000000800 */
[----:B---3--:R-:W-:Y:S01]  /*08b0*/  STS [R6], R33 ;  /* 0x0000002106007388 */ /* 0x008fe20000000800 */
[----:B------:R-:W-:Y:S06]  /*08c0*/  BAR.SYNC.DEFER_BLOCKING 0x0 ;  /* 0x0000000000007b1d */ /* 0x000fec0000010000 */
[----:B------:R-:W-:Y:S04]  /*08d0*/  LDS R35, [R20] ;  /* 0x0000000014237984 */ /* 0x000fe80000000800 */
[----:B------:R-:W0:Y:S04]  /*08e0*/  LDS.128 R8, [R7] ;  /* 0x0000000007087984 */ /* 0x000e280000000c00 */
[----:B------:R-:W1:Y:S04]  /*08f0*/  LDS R12, [R20+0x40] ;  /* 0x00004000140c7984 */ /* 0x000e680000000800 */
[----:B------:R-:W2:Y:S04]  /*0900*/  LDS R31, [R20+0x80] ;  /* 0x00008000141f7984 */ /* 0x000ea80000000800 */
[----:B------:R-:W3:Y:S04]  /*0910*/  LDS R32, [R20+0xc0] ;  /* 0x0000c00014207984 */ /* 0x000ee80000000800 */
[----:B------:R-:W-:Y:S04]  /*0920*/  LDS R33, [R20+0x100] ;  /* 0x0001000014217984 */ /* 0x000fe80000000800 */
[----:B------:R-:W-:Y:S01]  /*0930*/  LDS R34, [R20+0x240] ;  /* 0x0002400014227984 */ /* 0x000fe20000000800 */
[----:B0-----:R-:W-:-:S03]  /*0940*/  IMAD R8, R8, R35, R13 ;  /* 0x0000002308087224 */ /* 0x001fc600078e020d */
[----:B------:R-:W-:Y:S01]  /*0950*/  LDS R35, [R20+0x300] ;  /* 0x0003000014237984 */ /* 0x000fe20000000800 */
[----:B-1----:R-:W-:-:S03]  /*0960*/  IMAD R9, R12, R9, R8 ;  /* 0x000000090c097224 */ /* 0x002fc600078e0208 */
[----:B------:R-:W0:Y:S04]  /*0970*/  LDS.128 R12, [R7+0x10] ;  /* 0x00001000070c7984 */ /* 0x000e280000000c00 */
[----:B------:R-:W1:Y:S01]  /*0980*/  LDS R8, [R20+0x140] ;  /* 0x0001400014087984 */ /* 0x000e620000000800 */
[----:B--2---:R-:W-:-:S03]  /*0990*/  IMAD R10, R31, R10, R9 ;  /* 0x0000000a1f0a7224 */ /* 0x004fc600078e0209 */
[----:B------:R-:W2:Y:S01]  /*09a0*/  LDS R31, [R20+0x180] ;  /* 0x00018000141f7984 */ /* 0x000ea20000000800 */
[----:B---3--:R-:W-:-:S04]  /*09b0*/  IMAD R11, R32, R11, R10 ;  /* 0x0000000b200b7224 */ /* 0x008fc800078e020a */
[----:B0-----:R-:W-:Y:S02]  /*09c0*/  IMAD R11, R12, R33, R11 ;  /* 0x000000210c0b7224 */ /* 0x001fe400078e020b */
[----:B------:R-:W0:Y:S02]  /*09d0*/  LDS R12, [R20+0x1c0] ;  /* 0x0001c000140c7984 */ /* 0x000e240000000800 */
[----:B-1----:R-:W-:Y:S02]  /*09e0*/  IMAD R32, R8, R13, R11 ;  /* 0x0000000d08207224 */ /* 0x002fe400078e020b */
[----:B------:R-:W-:Y:S04]  /*09f0*/  LDS R33, [R20+0x200] ;  /* 0x0002000014217984 */ /* 0x000fe80000000800 */
[----:B------:R-:W1:Y:S04]  /*0a00*/  LDS.128 R8, [R7+0x20] ;  /* 0x0000200007087984 */ /* 0x000e680000000c00 */
[----:B------:R-:W3:Y:S01]  /*0a10*/  LDS R13, [R20+0x280] ;  /* 0x00028000140d7984 */ /* 0x000ee20000000800 */
[----:B--2---:R-:W-:-:S03]  /*0a20*/  IMAD R14, R31, R14, R32 ;  /* 0x0000000e1f0e7224 */ /* 0x004fc600078e0220 */
[----:B------:R-:W-:Y:S01]  /*0a30*/  LDS R32, [R20+0x3c0] ;  /* 0x0003c00014207984 */ /* 0x000fe20000000800 */
[----:B0-----:R-:W-:-:S04]  /*0a40*/  IMAD R15, R12, R15, R14 ;  /* 0x0000000f0c0f7224 */ /* 0x001fc800078e020e */
[----:B-1----:R-:W-:Y:S02]  /*0a50*/  IMAD R8, R8, R33, R15 ;  /* 0x0000002108087224 */ /* 0x002fe400078e020f */
[----:B------:R-:W-:Y:S02]  /*0a60*/  LDS R33, [R20+0x380] ;  /* 0x0003800014217984 */ /* 0x000fe40000000800 */
[----:B------:R-:W-:Y:S02]  /*0a70*/  IMAD R9, R34, R9, R8 ;  /* 0x0000000922097224 */ /* 0x000fe400078e0208 */
[----:B------:R-:W0:Y:S02]  /*0a80*/  LDS R8, [R20+0x2c0] ;  /* 0x0002c00014087984 */ /* 0x000e240000000800 */
[----:B---3--:R-:W-:Y:S02]  /*0a90*/  IMAD R9, R13, R10, R9 ;  /* 0x0000000a0d097224 */ /* 0x008fe400078e0209 */
[----:B------:R-:W-:Y:S04]  /*0aa0*/  LDS R34, [R20+0x340] ;  /* 0x0003400014227984 */ /* 0x000fe80000000800 */
[----:B------:R-:W1:Y:S01]  /*0ab0*/  LDS.128 R12, [R7+0x30] ;  /* 0x00003000070c7984 */ /* 0x000e620000000c00 */
[----:B------:R-:W-:Y:S06]  /*0ac0*/  BAR.SYNC.DEFER_BLOCKING 0x0 ;  /* 0x0000000000007b1d */ /* 0x000fec0000010000 */
[----:B------:R0:W2:Y:S04]  /*0ad0*/  LDG.E R17, desc[UR8][R16.64+0xc0] ;  /* 0x0000c00810117981 */ /* 0x0000a8000c1e1900 */
[----:B------:R-:W3:Y:S01]  /*0ae0*/  LDG.E R19, desc[UR8][R18.64] ;  /* 0x0000000812137981 */ /* 0x000ee2000c1e1900 */
[----:B0-----:R-:W-:-:S04]  /*0af0*/  IMAD R16, R8, R11, R9 ;  /* 0x0000000b08107224 */ /* 0x001fc800078e0209 */
[----:B-1----:R-:W-:-:S04]  /*0b00*/  IMAD R12, R12, R35, R16 ;  /* 0x000000230c0c7224 */ /* 0x002fc800078e0210 */
[----:B------:R-:W-:-:S04]  /*0b10*/  IMAD R12, R34, R13, R12 ;  /* 0x0000000d220c7224 */ /* 0x000fc800078e020c */
[----:B------:R-:W-:-:S04]  /*0b20*/  IMAD R12, R33, R14, R12 ;  /* 0x0000000e210c7224 */ /* 0x000fc800078e020c */
[----:B------:R-:W-:Y:S01]  /*0b30*/  IMAD R16, R32, R15, R12 ;  /* 0x0000000f20107224 */ /* 0x000fe200078e020c */
[----:B------:R-:W-:-:S04]  /*0b40*/  IADD3 R25, PT, PT, R25, 0x4, RZ ;  /* 0x0000000419197810 */ /* 0x000fc80007ffe0ff */
[----:B------:R-:W-:Y:S02]  /*0b50*/  ISETP.NE.AND P0, PT, R25, RZ, PT ;  /* 0x000000ff1900720c */ /* 0x000fe40003f05270 */
[----:B------:R-:W-:Y:S02]  /*0b60*/  IADD3 R27, PT, PT, R27, 0x40, RZ ;  /* 0x000000401b1b7810 */ /* 0x000fe40007ffe0ff */
[C---:B------:R-:W-:Y:S02]  /*0b70*/  LEA R30, R5.reuse, R30, 0x6 ;  /* 0x0000001e051e7211 */ /* 0x040fe400078e30ff */
[C---:B------:R-:W-:Y:S02]  /*0b80*/  LEA R28, R5.reuse, R28, 0x6 ;  /* 0x0000001c051c7211 */ /* 0x040fe400078e30ff */
[C---:B------:R-:W-:Y:S02]  /*0b90*/  LEA R26, R5.reuse, R26, 0x6 ;  /* 0x0000001a051a7211 */ /* 0x040fe400078e30ff */
[----:B------:R-:W-:Y:S01]  /*0ba0*/  LEA R24, R5, R24, 0x6 ;  /* 0x0000001805187211 */ /* 0x000fe200078e30ff */
        /* <DEDUP_REMOVED lines=9> */
[----:B------:R-:W4:Y:S04]  /*0c40*/  LDS.128 R12, [R7+0x10] ;  /* 0x00001000070c7984 */ /* 0x000f280000000c00 */
[----:B------:R-:W5:Y:S04]  /*0c50*/  LDS R32, [R20+0x140] ;  /* 0x0001400014207984 */ /* 0x000f680000000800 */
[----:B------:R-:W5:Y:S01]  /*0c60*/  LDS R35, [R20+0x180] ;  /* 0x0001800014237984 */ /* 0x000f620000000800 */
[----:B0-----:R-:W-:-:S03]  /*0c70*/  IMAD R8, R8, R31, R16 ;  /* 0x0000001f08087224 */ /* 0x001fc600078e0210 */
[----:B------:R-:W-:Y:S01]  /*0c80*/  LDS R31, [R20+0x200] ;  /* 0x00020000141f7984 */ /* 0x000fe20000000800 */
[----:B-1----:R-:W-:-:S03]  /*0c90*/  IMAD R9, R36, R9, R8 ;  /* 0x0000000924097224 */ /* 0x002fc600078e0208 */
[----:B------:R-:W0:Y:S04]  /*0ca0*/  LDS R8, [R20+0x1c0] ;  /* 0x0001c00014087984 */ /* 0x000e280000000800 */
[----:B------:R-:W1:Y:S01]  /*0cb0*/  LDS.128 R16, [R7+0x20] ;  /* 0x0000200007107984 */ /* 0x000e620000000c00 */
[----:B--2---:R-:W-:-:S04]  /*0cc0*/  IMAD R9, R37, R10, R9 ;  /* 0x0000000a25097224 */ /* 0x004fc800078e0209 */
[----:B---3--:R-:W-:-:S04]  /*0cd0*/  IMAD R9, R34, R11, R9 ;  /* 0x0000000b22097224 */ /* 0x008fc800078e0209 */
[----:B----4-:R-:W-:Y:S02]  /*0ce0*/  IMAD R9, R12, R33, R9 ;  /* 0x000000210c097224 */ /* 0x010fe400078e0209 */
[----:B------:R-:W2:Y:S02]  /*0cf0*/  LDS R12, [R20+0x240] ;  /* 0x00024000140c7984 */ /* 0x000ea40000000800 */
[----:B-----5:R-:W-:Y:S02]  /*0d00*/  IMAD R9, R32, R13, R9 ;  /* 0x0000000d20097224 */ /* 0x020fe400078e0209 */
[----:B------:R-:W3:Y:S02]  /*0d10*/  LDS R13, [R20+0x280] ;  /* 0x00028000140d7984 */ /* 0x000ee40000000800 */
[----:B------:R-:W-:Y:S02]  /*0d20*/  IMAD R9, R35, R14, R9 ;  /* 0x0000000e23097224 */ /* 0x000fe400078e0209 */
[----:B------:R-:W4:Y:S04]  /*0d30*/  LDS R14, [R20+0x2c0] ;  /* 0x0002c000140e7984 */ /* 0x000f280000000800 */
[----:B------:R-:W-:Y:S01]  /*0d40*/  LDS R32, [R20+0x340] ;  /* 0x0003400014207984 */ /* 0x000fe20000000800 */
[----:B0-----:R-:W-:-:S03]  /*0d50*/  IMAD R33, R8, R15, R9 ;  /* 0x0000000f08217224 */ /* 0x001fc600078e0209 */
[----:B------:R-:W-:Y:S04]  /*0d60*/  LDS R15, [R20+0x300] ;  /* 0x00030000140f7984 */ /* 0x000fe80000000800 */
[----:B------:R-:W0:Y:S01]  /*0d70*/  LDS.128 R8, [R7+0x30] ;  /* 0x0000300007087984 */ /* 0x000e220000000c00 */
[----:B-1----:R-:W-:-:S03]  /*0d80*/  IMAD R33, R16, R31, R33 ;  /* 0x0000001f10217224 */ /* 0x002fc600078e0221 */
[----:B------:R-:W1:Y:S04]  /*0d90*/  LDS R31, [R20+0x380] ;  /* 0x00038000141f7984 */ /* 0x000e680000000800 */
[----:B------:R-:W5:Y:S01]  /*0da0*/  LDS R16, [R20+0x3c0] ;  /* 0x0003c00014107984 */ /* 0x000f620000000800 */
[----:B--2---:R-:W-:-:S04]  /*0db0*/  IMAD R12, R12, R17, R33 ;  /* 0x000000110c0c7224 */ /* 0x004fc800078e0221 */
[----:B---3--:R-:W-:-:S04]  /*0dc0*/  IMAD R12, R13, R18, R12 ;  /* 0x000000120d0c7224 */ /* 0x008fc800078e020c */
[----:B----4-:R-:W-:-:S04]  /*0dd0*/  IMAD R12, R14, R19, R12 ;  /* 0x000000130e0c7224 */ /* 0x010fc800078e020c */
[----:B0-----:R-:W-:-:S04]  /*0de0*/  IMAD R8, R8, R15, R12 ;  /* 0x0000000f08087224 */ /* 0x001fc800078e020c */
[----:B------:R-:W-:-:S04]  /*0df0*/  IMAD R8, R32, R9, R8 ;  /* 0x0000000920087224 */ /* 0x000fc800078e0208 */
[----:B-1----:R-:W-:-:S04]  /*0e00*/  IMAD R31, R31, R10, R8 ;  /* 0x0000000a1f1f7224 */ /* 0x002fc800078e0208 */
[----:B-----5:R-:W-:Y:S01]  /*0e10*/  IMAD R31, R16, R11, R31 ;  /* 0x0000000b101f7224 */ /* 0x020fe200078e021f */
[----:B------:R-:W-:Y:S06]  /*0e20*/  BAR.SYNC.DEFER_BLOCKING 0x0 ;  /* 0x0000000000007b1d */ /* 0x000fec0000010000 */
[----:B------:R-:W-:Y:S05]  /*0e30*/  @P0 BRA `(.L_x_2) ;  /* 0xfffffff400240947 */ /* 0x000fea000383ffff */
.L_x_1:
[----:B------:R-:W-:-:S13]  /*0e40*/  LOP3.LUT P0, R6, R29, 0x3, RZ, 0xc0, !PT ;  /* 0x000000031d067812 */ /* 0x000fda000780c0ff */
[----:B------:R-:W-:Y:S05]  /*0e50*/  @!P0 BRA `(.L_x_0) ;  /* 0x00000008007c8947 */ /* 0x000fea0003800000 */
[----:B------:R-:W-:Y:S02]  /*0e60*/  ISETP.NE.AND P0, PT, R6, 0x1, PT ;  /* 0x000000010600780c */ /* 0x000fe40003f05270 */
[----:B------:R-:W-:-:S04]  /*0e70*/  LOP3.LUT R29, R29, 0x1, RZ, 0xc0, !PT ;  /* 0x000000011d1d7812 */ /* 0x000fc800078ec0ff */
[----:B------:R-:W-:-:S07]  /*0e80*/  ISETP.NE.U32.AND P1, PT, R29, 0x1, PT ;  /* 0x000000011d00780c */ /* 0x000fce0003f25070 */
[----:B------:R-:W-:Y:S06]  /*0e90*/  @!P0 BRA `(.L_x_3) ;  /* 0x0000000400908947 */ /* 0x000fec0003800000 */
[----:B------:R-:W0:Y:S01]  /*0ea0*/  LDC.64 R24, c[0x0][0x380] ;  /* 0x0000e000ff187b82 */ /* 0x000e220000000a00 */
[C---:B------:R-:W-:Y:S02]  /*0eb0*/  LEA R18, R0.reuse, R3, 0x4 ;  /* 0x0000000300127211 */ /* 0x040fe400078e20ff */
[----:B------:R-:W-:-:S03]  /*0ec0*/  LEA R9, R0, R21, 0x4 ;  /* 0x0000001500097211 */ /* 0x000fc600078e20ff */
[----:B------:R-:W-:Y:S02]  /*0ed0*/  IMAD R13, R18, R5, R4 ;  /* 0x00000005120d7224 */ /* 0x000fe400078e0204 */
[----:B------:R-:W1:Y:S01]  /*0ee0*/  LDC.64 R16, c[0x0][0x388] ;  /* 0x0000e200ff107b82 */ /* 0x000e620000000a00 */
[----:B0-----:R-:W-:-:S05]  /*0ef0*/  IMAD.WIDE R24, R9, 0x4, R24 ;  /* 0x0000000409187825 */ /* 0x001fca00078e0218 */
[----:B------:R-:W2:Y:S01]  /*0f00*/  LDG.E R19, desc[UR8][R24.64] ;  /* 0x0000000818137981 */ /* 0x000ea2000c1e1900 */
[----:B-1----:R-:W-:-:S05]  /*0f10*/  IMAD.WIDE.U32 R12, R13, 0x4, R16 ;  /* 0x000000040d0c7825 */ /* 0x002fca00078e0010 */
[----:B------:R-:W3:Y:S01]  /*0f20*/  LDG.E R27, desc[UR8][R12.64] ;  /* 0x000000080c1b7981 */ /* 0x000ee2000c1e1900 */
[----:B------:R-:W-:-:S04]  /*0f30*/  UIADD3 UR5, UPT, UPT, UR4, 0x400, URZ ;  /* 0x0000040004057890 */ /* 0x000fc8000fffe0ff */
[----:B------:R-:W-:Y:S01]  /*0f40*/  ULEA UR5, UR6, UR5, 0x18 ;  /* 0x0000000506057291 */ /* 0x000fe2000f8ec0ff */
[----:B------:R-:W-:-:S05]  /*0f50*/  LEA R28, R2, R7, 0x2 ;  /* 0x00000007021c7211 */ /* 0x000fca00078e10ff */
[----:B------:R-:W-:-:S04]  /*0f60*/  LEA R6, R2, UR5, 0x2 ;  /* 0x0000000502067c11 */ /* 0x000fc8000f8e10ff */
[----:B------:R-:W-:Y:S02]  /*0f70*/  LEA R30, R3, R6, 0x6 ;  /* 0x00000006031e7211 */ /* 0x000fe400078e30ff */
[----:B------:R-:W-:Y:S01]  /*0f80*/  IADD3 R18, PT, PT, R18, 0x10, RZ ;  /* 0x0000001012127810 */ /* 0x000fe20007ffe0ff */
        /* <DEDUP_REMOVED lines=11> */
[----:B------:R-:W5:Y:S04]  /*1040*/  LDS R19, [R6+0x180] ;  /* 0x0001800006137984 */ /* 0x000f680000000800 */
[----:B------:R-:W5:Y:S04]  /*1050*/  LDS R36, [R6+0x1c0] ;  /* 0x0001c00006247984 */ /* 0x000f680000000800 */
[----:B------:R-:W-:Y:S01]  /*1060*/  LDS R34, [R6+0x240] ;  /* 0x0002400006227984 */ /* 0x000fe20000000800 */
[----:B0-----:R-:W-:-:S03]  /*1070*/  IMAD R8, R8, R22, R31 ;  /* 0x0000001608087224 */ /* 0x001fc600078e021f */
[----:B------:R-:W-:Y:S01]  /*1080*/  LDS R35, [R6+0x280] ;  /* 0x0002800006237984 */ /* 0x000fe20000000800 */
[----:B-1----:R-:W-:-:S03]  /*1090*/  IMAD R9, R26, R9, R8 ;  /* 0x000000091a097224 */ /* 0x002fc600078e0208 */
[----:B------:R-:W-:Y:S01]  /*10a0*/  LDS R31, [R6+0x300] ;  /* 0x00030000061f7984 */ /* 0x000fe20000000800 */
[----:B--2---:R-:W-:-:S03]  /*10b0*/  IMAD R10, R29, R10, R9 ;  /* 0x0000000a1d0a7224 */ /* 0x004fc600078e0209 */
[----:B------:R-:W-:Y:S01]  /*10c0*/  LDS R22, [R6+0x340] ;  /* 0x0003400006167984 */ /* 0x000fe20000000800 */
[----:B---3--:R-:W-:-:S03]  /*10d0*/  IMAD R11, R32, R11, R10 ;  /* 0x0000000b200b7224 */ /* 0x008fc600078e020a */
[----:B------:R-:W-:Y:S04]  /*10e0*/  LDS R29, [R6+0x200] ;  /* 0x00020000061d7984 */ /* 0x000fe80000000800 */
[----:B------:R-:W-:Y:S01]  /*10f0*/  LDS R32, [R6+0x2c0] ;  /* 0x0002c00006207984 */ /* 0x000fe20000000800 */
[----:B----4-:R-:W-:-:S03]  /*1100*/  IMAD R11, R12, R33, R11 ;  /* 0x000000210c0b7224 */ /* 0x010fc600078e020b */
[----:B------:R-:W-:Y:S01]  /*1110*/  LDS R26, [R6+0x3c0] ;  /* 0x0003c000061a7984 */ /* 0x000fe20000000800 */
[----:B-----5:R-:W-:-:S03]  /*1120*/  IMAD R11, R20, R13, R11 ;  /* 0x0000000d140b7224 */ /* 0x020fc600078e020b */
[----:B------:R-:W-:Y:S01]  /*1130*/  LDS R33, [R6+0x380] ;  /* 0x0003800006217984 */ /* 0x000fe20000000800 */
[----:B------:R-:W-:Y:S02]  /*1140*/  IMAD R13, R18, R5, R4 ;  /* 0x00000005120d7224 */ /* 0x000fe400078e0204 */
[----:B------:R-:W-:Y:S02]  /*1150*/  IMAD R11, R19, R14, R11 ;  /* 0x0000000e130b7224 */ /* 0x000fe400078e020b */
[----:B------:R-:W-:Y:S02]  /*1160*/  IMAD.WIDE.U32 R12, R13, 0x4, R16 ;  /* 0x000000040d0c7825 */ /* 0x000fe400078e0010 */
[----:B------:R-:W-:Y:S02]  /*1170*/  LDS.128 R16, [R7+0x30] ;  /* 0x0000300007107984 */ /* 0x000fe40000000c00 */
[----:B------:R-:W-:Y:S02]  /*1180*/  IMAD R36, R36, R15, R11 ;  /* 0x0000000f24247224 */ /* 0x000fe400078e020b */
[----:B------:R-:W0:Y:S01]  /*1190*/  LDS.128 R8, [R7+0x20] ;  /* 0x0000200007087984 */ /* 0x000e220000000c00 */
[----:B------:R-:W-:Y:S06]  /*11a0*/  BAR.SYNC.DEFER_BLOCKING 0x0 ;  /* 0x0000000000007b1d */ /* 0x000fec0000010000 */
[----:B------:R-:W2:Y:S04]  /*11b0*/  LDG.E R25, desc[UR8][R24.64+0x40] ;  /* 0x0000400818197981 */ /* 0x000ea8000c1e1900 */
[----:B------:R-:W3:Y:S01]  /*11c0*/  LDG.E R37, desc[UR8][R12.64] ;  /* 0x000000080c257981 */ /* 0x000ee2000c1e1900 */
[----:B0-----:R-:W-:-:S04]  /*11d0*/  IMAD R8, R8, R29, R36 ;  /* 0x0000001d08087224 */ /* 0x001fc800078e0224 */
[----:B------:R-:W-:-:S04]  /*11e0*/  IMAD R8, R34, R9, R8 ;  /* 0x0000000922087224 */ /* 0x000fc800078e0208 */
[----:B------:R-:W-:-:S04]  /*11f0*/  IMAD R8, R35, R10, R8 ;  /* 0x0000000a23087224 */ /* 0x000fc800078e0208 */
[----:B------:R-:W-:-:S04]  /*1200*/  IMAD R32, R32, R11, R8 ;  /* 0x0000000b20207224 */ /* 0x000fc800078e0208 */
[----:B------:R-:W-:-:S04]  /*1210*/  IMAD R16, R16, R31, R32 ;  /* 0x0000001f10107224 */ /* 0x000fc800078e0220 */
[----:B------:R-:W-:-:S04]  /*1220*/  IMAD R16, R22, R17, R16 ;  /* 0x0000001116107224 */ /* 0x000fc800078e0210 */
[----:B------:R-:W-:-:S04]  /*1230*/  IMAD R16, R33, R18, R16 ;  /* 0x0000001221107224 */ /* 0x000fc800078e0210 */
[----:B------:R-:W-:Y:S01]  /*1240*/  IMAD R26, R26, R19, R16 ;  /* 0x000000131a1a7224 */ /* 0x000fe200078e0210 */
        /* <DEDUP_REMOVED lines=14> */
[----:B------:R-:W-:Y:S04]  /*1330*/  LDS R33, [R6+0x200] ;  /* 0x0002000006217984 */ /* 0x000fe80000000800 */
[----:B------:R-:W5:Y:S01]  /*1340*/  LDS.128 R16, [R7+0x20] ;  /* 0x0000200007107984 */ /* 0x000f620000000c00 */
[----:B0-----:R-:W-:-:S03]  /*1350*/  IMAD R12, R12, R27, R26 ;  /* 0x0000001b0c0c7224 */ /* 0x001fc600078e021a */
[----:B------:R-:W0:Y:S01]  /*1360*/  LDS R26, [R6+0x240] ;  /* 0x00024000061a7984 */ /* 0x000e220000000800 */
[----:B-1----:R-:W-:-:S03]  /*1370*/  IMAD R12, R20, R13, R12 ;  /* 0x0000000d140c7224 */ /* 0x002fc600078e020c */
[----:B------:R-:W1:Y:S01]  /*1380*/  LDS R27, [R6+0x280] ;  /* 0x00028000061b7984 */ /* 0x000e620000000800 */
[----:B--2---:R-:W-:-:S03]  /*1390*/  IMAD R12, R29, R14, R12 ;  /* 0x0000000e1d0c7224 */ /* 0x004fc600078e020c */
[----:B------:R-:W2:Y:S01]  /*13a0*/  LDS R20, [R6+0x2c0] ;  /* 0x0002c00006147984 */ /* 0x000ea20000000800 */
[----:B---3--:R-:W-:-:S03]  /*13b0*/  IMAD R30, R24, R15, R12 ;  /* 0x0000000f181e7224 */ /* 0x008fc600078e020c */
[----:B------:R-:W-:Y:S04]  /*13c0*/  LDS R29, [R6+0x300] ;  /* 0x00030000061d7984 */ /* 0x000fe80000000800 */
[----:B------:R-:W3:Y:S01]  /*13d0*/  LDS.128 R12, [R7+0x30] ;  /* 0x00003000070c7984 */ /* 0x000ee20000000c00 */
[----:B----4-:R-:W-:-:S03]  /*13e0*/  IMAD R8, R8, R25, R30 ;  /* 0x0000001908087224 */ /* 0x010fc600078e021e */
[----:B------:R-:W4:Y:S01]  /*13f0*/  LDS R24, [R6+0x340] ;  /* 0x0003400006187984 */ /* 0x000f220000000800 */
[----:B-----5:R-:W-:-:S03]  /*1400*/  IMAD R9, R28, R9, R8 ;  /* 0x000000091c097224 */ /* 0x020fc600078e0208 */
[----:B------:R-:W5:Y:S04]  /*1410*/  LDS R25, [R6+0x380] ;  /* 0x0003800006197984 */ /* 0x000f680000000800 */
[----:B------:R-:W5:Y:S01]  /*1420*/  LDS R8, [R6+0x3c0] ;  /* 0x0003c00006087984 */ /* 0x000f620000000800 */
[----:B------:R-:W-:-:S04]  /*1430*/  IMAD R9, R31, R10, R9 ;  /* 0x0000000a1f097224 */ /* 0x000fc800078e0209 */
[----:B------:R-:W-:-:S04]  /*1440*/  IMAD R9, R22, R11, R9 ;  /* 0x0000000b16097224 */ /* 0x000fc800078e0209 */
[----:B------:R-:W-:-:S04]  /*1450*/  IMAD R9, R16, R33, R9 ;  /* 0x0000002110097224 */ /* 0x000fc800078e0209 */
[----:B0-----:R-:W-:-:S04]  /*1460*/  IMAD R9, R26, R17, R9 ;  /* 0x000000111a097224 */ /* 0x001fc800078e0209 */
[----:B-1----:R-:W-:-:S04]  /*1470*/  IMAD R9, R27, R18, R9 ;  /* 0x000000121b097224 */ /* 0x002fc800078e0209 */
[----:B--2---:R-:W-:-:S04]  /*1480*/  IMAD R9, R20, R19, R9 ;  /* 0x0000001314097224 */ /* 0x004fc800078e0209 */
[----:B---3--:R-:W-:-:S04]  /*1490*/  IMAD R9, R12, R29, R9 ;  /* 0x0000001d0c097224 */ /* 0x008fc800078e0209 */
[----:B----4-:R-:W-:-:S04]  /*14a0*/  IMAD R9, R24, R13, R9 ;  /* 0x0000000d18097224 */ /* 0x010fc800078e0209 */
[----:B-----5:R-:W-:-:S04]  /*14b0*/  IMAD R9, R25, R14, R9 ;  /* 0x0000000e19097224 */ /* 0x020fc800078e0209 */
[----:B------:R-:W-:Y:S01]  /*14c0*/  IMAD R31, R8, R15, R9 ;  /* 0x0000000f081f7224 */ /* 0x000fe200078e0209 */
[----:B------:R-:W-:Y:S06]  /*14d0*/  BAR.SYNC.DEFER_BLOCKING 0x0 ;  /* 0x0000000000007b1d */ /* 0x000fec0000010000 */
.L_x_3:
[----:B------:R-:W-:Y:S05]  /*14e0*/  @P1 BRA `(.L_x_0) ;  /* 0x0000000000d81947 */ /* 0x000fea0003800000 */
[----:B------:R-:W0:Y:S01]  /*14f0*/  LDC.64 R8, c[0x0][0x380] ;  /* 0x0000e000ff087b82 */ /* 0x000e220000000a00 */
[C---:B------:R-:W-:Y:S02]  /*1500*/  LEA R6, R0.reuse, R3, 0x4 ;  /* 0x0000000300067211 */ /* 0x040fe400078e20ff */
[----:B------:R-:W-:-:S03]  /*1510*/  LEA R21, R0, R21, 0x4 ;  /* 0x0000001500157211 */ /* 0x000fc600078e20ff */
[----:B------:R-:W-:Y:S02]  /*1520*/  IMAD R11, R6, R5, R4 ;  /* 0x00000005060b7224 */ /* 0x000fe400078e0204 */
[----:B------:R-:W1:Y:S01]  /*1530*/  LDC.64 R12, c[0x0][0x388] ;  /* 0x0000e200ff0c7b82 */ /* 0x000e620000000a00 */
[----:B0-----:R-:W-:-:S05]  /*1540*/  IMAD.WIDE R8, R21, 0x4, R8 ;  /* 0x0000000415087825 */ /* 0x001fca00078e0208 */
[----:B------:R-:W2:Y:S01]  /*1550*/  LDG.E R6, desc[UR8][R8.64] ;  /* 0x0000000808067981 */ /* 0x000ea2000c1e1900 */
[----:B-1----:R-:W-:-:S06]  /*1560*/  IMAD.WIDE.U32 R12, R11, 0x4, R12 ;  /* 0x000000040b0c7825 */ /* 0x002fcc00078e000c */
[----:B------:R-:W3:Y:S01]  /*1570*/  LDG.E R12, desc[UR8][R12.64] ;  /* 0x000000080c0c7981 */ /* 0x000ee2000c1e1900 */
[----:B------:R-:W-:-:S04]  /*1580*/  UIADD3 UR4, UPT, UPT, UR4, 0x400, URZ ;  /* 0x0000040004047890 */ /* 0x000fc8000fffe0ff */
[----:B------:R-:W-:Y:S01]  /*1590*/  ULEA UR4, UR6, UR4, 0x18 ;  /* 0x0000000406047291 */ /* 0x000fe2000f8ec0ff */
[----:B------:R-:W-:-:S05]  /*15a0*/  LEA R15, R2, R7, 0x2 ;  /* 0x00000007020f7211 */ /* 0x000fca00078e10ff */
[----:B------:R-:W-:-:S04]  /*15b0*/  LEA R0, R2, UR4, 0x2 ;  /* 0x0000000402007c11 */ /* 0x000fc8000f8e10ff */
        /* <DEDUP_REMOVED lines=41> */
.L_x_0:
[----:B------:R-:W-:-:S04]  /*1850*/  VIMNMX R0, PT, PT, R23, R4, !PT ;  /* 0x0000000417007248 */ /* 0x000fc80007fe0100 */
[----:B------:R-:W-:-:S13]  /*1860*/  ISETP.GE.AND P0, PT, R0, R5, PT ;  /* 0x000000050000720c */ /* 0x000fda0003f06270 */
[----:B------:R-:W-:Y:S05]  /*1870*/  @P0 EXIT ;  /* 0x000000000000094d */ /* 0x000fea0003800000 */
[----:B------:R-:W0:Y:S01]  /*1880*/  LDC.64 R2, c[0x0][0x390] ;  /* 0x0000e400ff027b82 */ /* 0x000e220000000a00 */
[----:B------:R-:W-:-:S04]  /*1890*/  IMAD R5, R23, R5, R4 ;  /* 0x0000000517057224 */ /* 0x000fc800078e0204 */
[----:B0-----:R-:W-:-:S05]  /*18a0*/  IMAD.WIDE.U32 R2, R5, 0x4, R2 ;  /* 0x0000000405027825 */ /* 0x001fca00078e0002 */
[----:B------:R-:W-:Y:S01]  /*18b0*/  STG.E desc[UR8][R2.64], R31 ;  /* 0x0000001f02007986 */ /* 0x000fe2000c101908 */
[----:B------:R-:W-:Y:S05]  /*18c0*/  EXIT ;  /* 0x000000000000794d */ /* 0x000fea0003800000 */
.L_x_4:
[----:B------:R-:W-:-:S00]  /*18d0*/  BRA `(.L_x_4) ;  /* 0xfffffffc00fc7947 */ /* 0x000fc0000383ffff */
[----:B------:R-:W-:-:S00]  /*18e0*/  NOP ;  /* 0x0000000000007918 */ /* 0x000fc00000000000 */
        /* <DEDUP_REMOVED lines=9> */
.L_x_5:


//--------------------- .nv.shared._Z9matrixMulPiS_S_i --------------------------
	.section	.nv.shared._Z9matrixMulPiS_S_i,"aw",@nobits
	.sectionflags	@""
	.align	4
.nv.shared._Z9matrixMulPiS_S_i:
	.zero		3072


//--------------------- .nv.shared.reserved.0     --------------------------
	.section	.nv.shared.reserved.0,"aw",@nobits
	.weak		__nv_reservedSMEM_offset_0_alias
	.size		__nv_reservedSMEM_offset_0_alias, 0, 64
	.other		__nv_reservedSMEM_offset_0_alias,@"STO_CUDA_RESERVED_SHARED STV_DEFAULT"
__nv_reservedSMEM_offset_0_alias:
	.zero		0
	.zero		64


//--------------------- .nv.constant0._Z9matrixMulPiS_S_i --------------------------
	.section	.nv.constant0._Z9matrixMulPiS_S_i,"a",@progbits
	.sectionflags	@""
	.align	4
.nv.constant0._Z9matrixMulPiS_S_i:
	.zero		924


//--------------------- SYMBOLS --------------------------

	.type		.nv.reservedSmem.offset0,@object
	.size		.nv.reservedSmem.offset0,0x4
	.type		.nv.reservedSmem.cap,@object
	.size		.nv.reservedSmem.cap,0x4
